//
// Generated by NVIDIA NVVM Compiler
//
// Compiler Build ID: CL-36424714
// Cuda compilation tools, release 13.0, V13.0.88
// Based on NVVM 20.0.0
//

.version 9.0
.target sm_100
.address_size 64

	// .globl	op

.visible .entry op(
	.param .u64 .ptr .align 1 op_param_0,
	.param .f32 op_param_1,
	.param .u32 op_param_2
)
{
	.reg .pred 	%p<2>;
	.reg .b32 	%r<6>;
	.reg .b32 	%f<4>;
	.reg .b64 	%rd<5>;

	ld.param.u64 	%rd1, [op_param_0];
	ld.param.f32 	%f1, [op_param_1];
	ld.param.u32 	%r2, [op_param_2];
	mov.u32 	%r3, %ntid.x;
	mov.u32 	%r4, %ctaid.x;
	mov.u32 	%r5, %tid.x;
	mad.lo.s32 	%r1, %r3, %r4, %r5;
	setp.ge.s32 	%p1, %r1, %r2;
	@%p1 bra 	$L__BB0_2;
	cvta.to.global.u64 	%rd2, %rd1;
	mul.wide.s32 	%rd3, %r1, 4;
	add.s64 	%rd4, %rd2, %rd3;
	ld.global.f32 	%f2, [%rd4];
	mul.f32 	%f3, %f1, %f2;
	st.global.f32 	[%rd4], %f3;
$L__BB0_2:
	ret;

}


// ===== COMPILED SASS (sm_100) =====

	.target	sm_100

	.elftype	@"ET_EXEC"


//--------------------- .note.nv.tkinfo           --------------------------
	.section	.note.nv.tkinfo,"",@"SHT_NOTE"
	.sectionflags	@"SHF_NOTE_NV_TKINFO"
	.tkinfo
        /*0018*/ 	.word	0x00000002
        /*0030*/ 	.string	""
        /*0030*/ 	.string	"ptxas"
        /*0030*/ 	.string	"Cuda compilation tools, release 13.0, V13.0.88"
        /*0030*/ 	.string	"Build cuda_13.0.r13.0/compiler.36424714_0"
        /*0030*/ 	.string	"-arch sm_100 -m 64 "



//--------------------- .note.nv.cuinfo           --------------------------
	.section	.note.nv.cuinfo,"",@"SHT_NOTE"
	.sectionflags	@"SHF_NOTE_NV_CUINFO"
        /*0018*/ 	.short	0x0002
        /*001a*/ 	.short	0x0064
        /*001c*/ 	.short	0x0082
	.zero		2


//--------------------- .nv.info                  --------------------------
	.section	.nv.info,"",@"SHT_CUDA_INFO"
	.align	4


	//----- nvinfo : EIATTR_REGCOUNT
	.align		4
        /*0000*/ 	.byte	0x04, 0x2f
        /*0002*/ 	.short	(.L_1 - .L_0)
	.align		4
.L_0:
        /*0004*/ 	.word	index@(op)
        /*0008*/ 	.word	0x00000008


	//----- nvinfo : EIATTR_FRAME_SIZE
	.align		4
.L_1:
        /*000c*/ 	.byte	0x04, 0x11
        /*000e*/ 	.short	(.L_3 - .L_2)
	.align		4
.L_2:
        /*0010*/ 	.word	index@(op)
        /*0014*/ 	.word	0x00000000


	//----- nvinfo : EIATTR_MIN_STACK_SIZE
	.align		4
.L_3:
        /*0018*/ 	.byte	0x04, 0x12
        /*001a*/ 	.short	(.L_5 - .L_4)
	.align		4
.L_4:
        /*001c*/ 	.word	index@(op)
        /*0020*/ 	.word	0x00000000
.L_5:


//--------------------- .nv.compat                --------------------------
	.section	.nv.compat,"",@"SHT_CUDA_COMPAT_INFO"
	.align	4
        /*0000*/ 	.byte	0x02, 0x09, 0x00, 0x00, 0x02, 0x02, 0x01, 0x00, 0x02, 0x05, 0x05, 0x00, 0x03, 0x07, 0x01, 0x01
        /*0010*/ 	.byte	0x02, 0x03, 0x00, 0x00, 0x02, 0x06, 0x01, 0x00, 0x04, 0x0b, 0x08, 0x00, 0x09, 0x00, 0x00, 0x00
        /*0020*/ 	.byte	0x00, 0x00, 0x00, 0x00


//--------------------- .nv.info.op               --------------------------
	.section	.nv.info.op,"",@"SHT_CUDA_INFO"
	.sectionflags	@""
	.align	4


	//----- nvinfo : EIATTR_CUDA_API_VERSION
	.align		4
        /*0000*/ 	.byte	0x04, 0x37
        /*0002*/ 	.short	(.L_7 - .L_6)
.L_6:
        /*0004*/ 	.word	0x00000082


	//----- nvinfo : EIATTR_KPARAM_INFO
	.align		4
.L_7:
        /*0008*/ 	.byte	0x04, 0x17
        /*000a*/ 	.short	(.L_9 - .L_8)
.L_8:
        /*000c*/ 	.word	0x00000000
        /*0010*/ 	.short	0x0002
        /*0012*/ 	.short	0x000c
        /*0014*/ 	.byte	0x00, 0xf0, 0x11, 0x00


	//----- nvinfo : EIATTR_KPARAM_INFO
	.align		4
.L_9:
        /*0018*/ 	.byte	0x04, 0x17
        /*001a*/ 	.short	(.L_11 - .L_10)
.L_10:
        /*001c*/ 	.word	0x00000000
        /*0020*/ 	.short	0x0001
        /*0022*/ 	.short	0x0008
        /*0024*/ 	.byte	0x00, 0xf0, 0x11, 0x00


	//----- nvinfo : EIATTR_KPARAM_INFO
	.align		4
.L_11:
        /*0028*/ 	.byte	0x04, 0x17
        /*002a*/ 	.short	(.L_13 - .L_12)
.L_12:
        /*002c*/ 	.word	0x00000000
        /*0030*/ 	.short	0x0000
        /*0032*/ 	.short	0x0000
        /*0034*/ 	.byte	0x00, 0xf5, 0x21, 0x00


	//----- nvinfo : EIATTR_SPARSE_MMA_MASK
	.align		4
.L_13:
        /*0038*/ 	.byte	0x03, 0x50
        /*003a*/ 	.short	0x0000


	//----- nvinfo : EIATTR_MAXREG_COUNT
	.align		4
        /*003c*/ 	.byte	0x03, 0x1b
        /*003e*/ 	.short	0x00ff


	//----- nvinfo : EIATTR_MERCURY_ISA_VERSION
	.align		4
        /*0040*/ 	.byte	0x03, 0x5f
        /*0042*/ 	.short	0x0101


	//----- nvinfo : EIATTR_VRC_CTA_INIT_COUNT
	.align		4
        /*0044*/ 	.byte	0x02, 0x4a
	.zero		1
	.zero		1


	//----- nvinfo : EIATTR_EXIT_INSTR_OFFSETS
	.align		4
        /*0048*/ 	.byte	0x04, 0x1c
        /*004a*/ 	.short	(.L_15 - .L_14)


	//   ....[0]....
.L_14:
        /*004c*/ 	.word	0x00000070


	//   ....[1]....
        /*0050*/ 	.word	0x000000f0


	//----- nvinfo : EIATTR_CBANK_PARAM_SIZE
	.align		4
.L_15:
        /*0054*/ 	.byte	0x03, 0x19
        /*0056*/ 	.short	0x0010


	//----- nvinfo : EIATTR_PARAM_CBANK
	.align		4
        /*0058*/ 	.byte	0x04, 0x0a
        /*005a*/ 	.short	(.L_17 - .L_16)
	.align		4
.L_16:
        /*005c*/ 	.word	index@(.nv.constant0.op)
        /*0060*/ 	.short	0x0380
        /*0062*/ 	.short	0x0010


	//----- nvinfo : EIATTR_SW_WAR
	.align		4
.L_17:
        /*0064*/ 	.byte	0x04, 0x36
        /*0066*/ 	.short	(.L_19 - .L_18)
.L_18:
        /*0068*/ 	.word	0x00000008
.L_19:


//--------------------- .nv.callgraph             --------------------------
	.section	.nv.callgraph,"",@"SHT_CUDA_CALLGRAPH"
	.align	4
	.sectionentsize	8
	.align		4
        /*0000*/ 	.word	0x00000000
	.align		4
        /*0004*/ 	.word	0xffffffff
	.align		4
        /*0008*/ 	.word	0x00000000
	.align		4
        /*000c*/ 	.word	0xfffffffe
	.align		4
        /*0010*/ 	.word	0x00000000
	.align		4
        /*0014*/ 	.word	0xfffffffd
	.align		4
        /*0018*/ 	.word	0x00000000
	.align		4
        /*001c*/ 	.word	0xfffffffc


//--------------------- .text.op                  --------------------------
	.section	.text.op,"ax",@progbits
	.align	128
        .global         op
        .type           op,@function
        .size           op,(.L_x_1 - op)
        .other          op,@"STO_CUDA_ENTRY STV_DEFAULT"
op:
.text.op:
[----:B------:R-:W-:Y:S01]  /*0000*/  LDC R1, c[0x0][0x37c] ;  /* 0x0000df00ff017b82 */ /* 0x000fe20000000800 */
[----:B------:R-:W0:Y:S01]  /*0010*/  S2R R5, SR_CTAID.X ;  /* 0x0000000000057919 */ /* 0x000e220000002500 */
[----:B------:R-:W0:Y:S01]  /*0020*/  LDCU UR4, c[0x0][0x360] ;  /* 0x00006c00ff0477ac */ /* 0x000e220008000800 */
[----:B------:R-:W0:Y:S01]  /*0030*/  S2R R0, SR_TID.X ;  /* 0x0000000000007919 */ /* 0x000e220000002100 */
[----:B------:R-:W1:Y:S01]  /*0040*/  LDCU UR5, c[0x0][0x38c] ;  /* 0x00007180ff0577ac */ /* 0x000e620008000800 */
[----:B0-----:R-:W-:-:S05]  /*0050*/  IMAD R5, R5, UR4, R0 ;  /* 0x0000000405057c24 */ /* 0x001fca000f8e0200 */
[----:B-1----:R-:W-:-:S13]  /*0060*/  ISETP.GE.AND P0, PT, R5, UR5, PT ;  /* 0x0000000505007c0c */ /* 0x002fda000bf06270 */
[----:B------:R-:W-:Y:S05]  /*0070*/  @P0 EXIT ;  /* 0x000000000000094d */ /* 0x000fea0003800000 */
[----:B------:R-:W0:Y:S01]  /*0080*/  LDC.64 R2, c[0x0][0x380] ;  /* 0x0000e000ff027b82 */ /* 0x000e220000000a00 */
[----:B------:R-:W1:Y:S01]  /*0090*/  LDCU.64 UR4, c[0x0][0x358] ;  /* 0x00006b00ff0477ac */ /* 0x000e620008000a00 */
[----:B------:R-:W2:Y:S01]  /*00a0*/  LDCU UR6, c[0x0][0x388] ;  /* 0x00007100ff0677ac */ /* 0x000ea20008000800 */
[----:B0-----:R-:W-:-:S05]  /*00b0*/  IMAD.WIDE R2, R5, 0x4, R2 ;  /* 0x0000000405027825 */ /* 0x001fca00078e0202 */
[----:B-1----:R-:W2:Y:S02]  /*00c0*/  LDG.E R0, desc[UR4][R2.64] ;  /* 0x0000000402007981 */ /* 0x002ea4000c1e1900 */
[----:B--2---:R-:W-:-:S05]  /*00d0*/  FMUL R5, R0, UR6 ;  /* 0x0000000600057c20 */ /* 0x004fca0008400000 */
[----:B------:R-:W-:Y:S01]  /*00e0*/  STG.E desc[UR4][R2.64], R5 ;  /* 0x0000000502007986 */ /* 0x000fe2000c101904 */
[----:B------:R-:W-:Y:S05]  /*00f0*/  EXIT ;  /* 0x000000000000794d */ /* 0x000fea0003800000 */
.L_x_0:
[----:B------:R-:W-:-:S00]  /*0100*/  BRA `(.L_x_0) ;  /* 0xfffffffc00fc7947 */ /* 0x000fc0000383ffff */
[----:B------:R-:W-:-:S00]  /*0110*/  NOP ;  /* 0x0000000000007918 */ /* 0x000fc00000000000 */
        /* <DEDUP_REMOVED lines=14> */
.L_x_1:


//--------------------- .nv.shared.reserved.0     --------------------------
	.section	.nv.shared.reserved.0,"aw",@nobits
	.weak		__nv_reservedSMEM_offset_0_alias
	.size		__nv_reservedSMEM_offset_0_alias, 0, 64
	.other		__nv_reservedSMEM_offset_0_alias,@"STO_CUDA_RESERVED_SHARED STV_DEFAULT"
__nv_reservedSMEM_offset_0_alias:
	.zero		0
	.zero		64


//--------------------- .nv.constant0.op          --------------------------
	.section	.nv.constant0.op,"a",@progbits
	.sectionflags	@""
	.align	4
.nv.constant0.op:
	.zero		912


//--------------------- SYMBOLS --------------------------

	.type		.nv.reservedSmem.offset0,@object
	.size		.nv.reservedSmem.offset0,0x4
